	.headerflags	@"EF_CUDA_TEXMODE_UNIFIED EF_CUDA_64BIT_ADDRESS EF_CUDA_ACCELERATORS EF_CUDA_SM90 EF_CUDA_VIRTUAL_SM(EF_CUDA_SM90)"
	.elftype	@"ET_EXEC"


//--------------------- .nv.info                  --------------------------
	.section	.nv.info,"",@"SHT_CUDA_INFO"
	.align	4


	//----- nvinfo : EIATTR_REGCOUNT
	.align		4
        /*0000*/ 	.byte	0x04, 0x2f
        /*0002*/ 	.short	(.L_3 - .L_2)
	.align		4
.L_2:
        /*0004*/ 	.word	index@(triton_poi_fused__native_batch_norm_legit_no_training_add_relu_19)
        /*0008*/ 	.word	0x0000002a


	//----- nvinfo : EIATTR_MIN_STACK_SIZE
	.align		4
.L_3:
        /*000c*/ 	.byte	0x04, 0x12
        /*000e*/ 	.short	(.L_5 - .L_4)
	.align		4
.L_4:
        /*0010*/ 	.word	index@(triton_poi_fused__native_batch_norm_legit_no_training_add_relu_19)
        /*0014*/ 	.word	0x00000000


	//----- nvinfo : EIATTR_FRAME_SIZE
	.align		4
.L_5:
        /*0018*/ 	.byte	0x04, 0x11
        /*001a*/ 	.short	(.L_7 - .L_6)
	.align		4
.L_6:
        /*001c*/ 	.word	index@(triton_poi_fused__native_batch_norm_legit_no_training_add_relu_19)
        /*0020*/ 	.word	0x00000000


	//----- nvinfo : EIATTR_MIN_STACK_SIZE
	.align		4
.L_7:
        /*0024*/ 	.byte	0x04, 0x12
        /*0026*/ 	.short	(.L_9 - .L_8)
	.align		4
.L_8:
        /*0028*/ 	.word	index@(triton_poi_fused__native_batch_norm_legit_no_training_add_relu_19)
        /*002c*/ 	.word	0x00000000
.L_9:


//--------------------- .nv.info.triton_poi_fused__native_batch_norm_legit_no_training_add_relu_19 --------------------------
	.section	.nv.info.triton_poi_fused__native_batch_norm_legit_no_training_add_relu_19,"",@"SHT_CUDA_INFO"
	.sectionflags	@""
	.align	4


	//----- nvinfo : EIATTR_CUDA_API_VERSION
	.align		4
        /*0000*/ 	.byte	0x04, 0x37
        /*0002*/ 	.short	(.L_11 - .L_10)
.L_10:
        /*0004*/ 	.word	0x0000007c


	//----- nvinfo : EIATTR_KPARAM_INFO
	.align		4
.L_11:
        /*0008*/ 	.byte	0x04, 0x17
        /*000a*/ 	.short	(.L_13 - .L_12)
.L_12:
        /*000c*/ 	.word	0x00000000
        /*0010*/ 	.short	0x0008
        /*0012*/ 	.short	0x003c
        /*0014*/ 	.byte	0x00, 0xf0, 0x11, 0x00


	//----- nvinfo : EIATTR_KPARAM_INFO
	.align		4
.L_13:
        /*0018*/ 	.byte	0x04, 0x17
        /*001a*/ 	.short	(.L_15 - .L_14)
.L_14:
        /*001c*/ 	.word	0x00000000
        /*0020*/ 	.short	0x0007
        /*0022*/ 	.short	0x0038
        /*0024*/ 	.byte	0x00, 0xf0, 0x11, 0x00


	//----- nvinfo : EIATTR_KPARAM_INFO
	.align		4
.L_15:
        /*0028*/ 	.byte	0x04, 0x17
        /*002a*/ 	.short	(.L_17 - .L_16)
.L_16:
        /*002c*/ 	.word	0x00000000
        /*0030*/ 	.short	0x0006
        /*0032*/ 	.short	0x0030
        /*0034*/ 	.byte	0x00, 0xf4, 0x21, 0x00


	//----- nvinfo : EIATTR_KPARAM_INFO
	.align		4
.L_17:
        /*0038*/ 	.byte	0x04, 0x17
        /*003a*/ 	.short	(.L_19 - .L_18)
.L_18:
        /*003c*/ 	.word	0x00000000
        /*0040*/ 	.short	0x0005
        /*0042*/ 	.short	0x0028
        /*0044*/ 	.byte	0x00, 0xf4, 0x21, 0x00


	//----- nvinfo : EIATTR_KPARAM_INFO
	.align		4
.L_19:
        /*0048*/ 	.byte	0x04, 0x17
        /*004a*/ 	.short	(.L_21 - .L_20)
.L_20:
        /*004c*/ 	.word	0x00000000
        /*0050*/ 	.short	0x0004
        /*0052*/ 	.short	0x0020
        /*0054*/ 	.byte	0x00, 0xf4, 0x21, 0x00


	//----- nvinfo : EIATTR_KPARAM_INFO
	.align		4
.L_21:
        /*0058*/ 	.byte	0x04, 0x17
        /*005a*/ 	.short	(.L_23 - .L_22)
.L_22:
        /*005c*/ 	.word	0x00000000
        /*0060*/ 	.short	0x0003
        /*0062*/ 	.short	0x0018
        /*0064*/ 	.byte	0x00, 0xf4, 0x21, 0x00


	//----- nvinfo : EIATTR_KPARAM_INFO
	.align		4
.L_23:
        /*0068*/ 	.byte	0x04, 0x17
        /*006a*/ 	.short	(.L_25 - .L_24)
.L_24:
        /*006c*/ 	.word	0x00000000
        /*0070*/ 	.short	0x0002
        /*0072*/ 	.short	0x0010
        /*0074*/ 	.byte	0x00, 0xf4, 0x21, 0x00


	//----- nvinfo : EIATTR_KPARAM_INFO
	.align		4
.L_25:
        /*0078*/ 	.byte	0x04, 0x17
        /*007a*/ 	.short	(.L_27 - .L_26)
.L_26:
        /*007c*/ 	.word	0x00000000
        /*0080*/ 	.short	0x0001
        /*0082*/ 	.short	0x0008
        /*0084*/ 	.byte	0x00, 0xf4, 0x21, 0x00


	//----- nvinfo : EIATTR_KPARAM_INFO
	.align		4
.L_27:
        /*0088*/ 	.byte	0x04, 0x17
        /*008a*/ 	.short	(.L_29 - .L_28)
.L_28:
        /*008c*/ 	.word	0x00000000
        /*0090*/ 	.short	0x0000
        /*0092*/ 	.short	0x0000
        /*0094*/ 	.byte	0x00, 0xf4, 0x21, 0x00


	//----- nvinfo : EIATTR_SPARSE_MMA_MASK
	.align		4
.L_29:
        /*0098*/ 	.byte	0x03, 0x50
        /*009a*/ 	.short	0x0000


	//----- nvinfo : EIATTR_MAXREG_COUNT
	.align		4
        /*009c*/ 	.byte	0x03, 0x1b
        /*009e*/ 	.short	0x00ff


	//----- nvinfo : EIATTR_EXIT_INSTR_OFFSETS
	.align		4
        /*00a0*/ 	.byte	0x04, 0x1c
        /*00a2*/ 	.short	(.L_31 - .L_30)


	//   ....[0]....
.L_30:
        /*00a4*/ 	.word	0x00001320


	//   ....[1]....
        /*00a8*/ 	.word	0x00001370


	//----- nvinfo : EIATTR_REQNTID
	.align		4
.L_31:
        /*00ac*/ 	.byte	0x04, 0x10
        /*00ae*/ 	.short	(.L_33 - .L_32)
.L_32:
        /*00b0*/ 	.word	0x00000100
        /*00b4*/ 	.word	0x00000001
        /*00b8*/ 	.word	0x00000001


	//----- nvinfo : EIATTR_CBANK_PARAM_SIZE
	.align		4
.L_33:
        /*00bc*/ 	.byte	0x03, 0x19
        /*00be*/ 	.short	0x0040


	//----- nvinfo : EIATTR_PARAM_CBANK
	.align		4
        /*00c0*/ 	.byte	0x04, 0x0a
        /*00c2*/ 	.short	(.L_35 - .L_34)
	.align		4
.L_34:
        /*00c4*/ 	.word	index@(.nv.constant0.triton_poi_fused__native_batch_norm_legit_no_training_add_relu_19)
        /*00c8*/ 	.short	0x0210
        /*00ca*/ 	.short	0x0040


	//----- nvinfo : EIATTR_SW_WAR
	.align		4
.L_35:
        /*00cc*/ 	.byte	0x04, 0x36
        /*00ce*/ 	.short	(.L_37 - .L_36)
.L_36:
        /*00d0*/ 	.word	0x00000008
.L_37:


//--------------------- .nv.callgraph             --------------------------
	.section	.nv.callgraph,"",@"SHT_CUDA_CALLGRAPH"
	.align	4
	.sectionentsize	8
	.align		4
        /*0000*/ 	.word	0x00000000
	.align		4
        /*0004*/ 	.word	0xffffffff
	.align		4
        /*0008*/ 	.word	0x00000000
	.align		4
        /*000c*/ 	.word	0xfffffffe
	.align		4
        /*0010*/ 	.word	0x00000000
	.align		4
        /*0014*/ 	.word	0xfffffffd
	.align		4
        /*0018*/ 	.word	0x00000000
	.align		4
        /*001c*/ 	.word	0xfffffffc


//--------------------- .nv.constant4             --------------------------
	.section	.nv.constant4,"a",@progbits
	.align	8
	.align		8
.nv.constant4:
        /*0000*/ 	.dword	_$_str
	.align		8
        /*0008*/ 	.dword	_$_str_$_2


//--------------------- .text.triton_poi_fused__native_batch_norm_legit_no_training_add_relu_19 --------------------------
	.section	.text.triton_poi_fused__native_batch_norm_legit_no_training_add_relu_19,"ax",@progbits
	.sectionflags	@"SHF_BARRIERS=1"
	.align	128
        .global         triton_poi_fused__native_batch_norm_legit_no_training_add_relu_19
        .type           triton_poi_fused__native_batch_norm_legit_no_training_add_relu_19,@function
        .size           triton_poi_fused__native_batch_norm_legit_no_training_add_relu_19,(.L_x_1 - triton_poi_fused__native_batch_norm_legit_no_training_add_relu_19)
        .other          triton_poi_fused__native_batch_norm_legit_no_training_add_relu_19,@"STO_CUDA_ENTRY STV_DEFAULT"
triton_poi_fused__native_batch_norm_legit_no_training_add_relu_19:
.text.triton_poi_fused__native_batch_norm_legit_no_training_add_relu_19:
[----:B------:R-:W0:Y:S01]  /*0000*/  LDC R1, c[0x0][0x28] ;  /* 0x00000a00ff017b82 */ /* 0x000e220000000800 */
[----:B------:R-:W1:Y:S07]  /*0010*/  S2R R26, SR_CTAID.X ;  /* 0x00000000001a7919 */ /* 0x000e6e0000002500 */
[----:B------:R-:W2:Y:S01]  /*0020*/  LDC.64 R8, c[0x0][0x220] ;  /* 0x00008800ff087b82 */ /* 0x000ea20000000a00 */
[----:B------:R-:W-:Y:S02]  /*0030*/  CS2R R4, SRZ ;  /* 0x0000000000047805 */ /* 0x000fe4000001ff00 */
[----:B------:R-:W-:Y:S01]  /*0040*/  CS2R R6, SRZ ;  /* 0x0000000000067805 */ /* 0x000fe2000001ff00 */
[----:B------:R-:W3:Y:S01]  /*0050*/  S2R R0, SR_TID.X ;  /* 0x0000000000007919 */ /* 0x000ee20000002100 */
[----:B------:R-:W-:Y:S01]  /*0060*/  ULDC.64 UR6, c[0x0][0x208] ;  /* 0x0000820000067ab9 */ /* 0x000fe20000000a00 */
[----:B------:R-:W4:Y:S01]  /*0070*/  S2R R2, SR_CTAID.Y ;  /* 0x0000000000027919 */ /* 0x000f220000002600 */
[----:B------:R-:W-:Y:S01]  /*0080*/  IMAD.MOV.U32 R23, RZ, RZ, 0x3e800000 ;  /* 0x3e800000ff177424 */ /* 0x000fe200078e00ff */
[----:B------:R-:W5:Y:S01]  /*0090*/  LDC.64 R34, c[0x0][0x210] ;  /* 0x00008400ff227b82 */ /* 0x000f620000000a00 */
[----:B------:R-:W-:-:S07]  /*00a0*/  CS2R R10, SRZ ;  /* 0x00000000000a7805 */ /* 0x000fce000001ff00 */
[----:B------:R-:W4:Y:S01]  /*00b0*/  LDC.64 R20, c[0x0][0x218] ;  /* 0x00008600ff147b82 */ /* 0x000f220000000a00 */
[----:B-1----:R-:W-:Y:S02]  /*00c0*/  IMAD.SHL.U32 R26, R26, 0x10, RZ ;  /* 0x000000101a1a7824 */ /* 0x002fe400078e00ff */
[----:B---3--:R-:W-:-:S05]  /*00d0*/  IMAD.SHL.U32 R27, R0, 0x4, RZ ;  /* 0x00000004001b7824 */ /* 0x008fca00078e00ff */
[----:B------:R-:W-:-:S04]  /*00e0*/  LOP3.LUT R33, R26, 0xc, R27, 0xf8, !PT ;  /* 0x0000000c1a217812 */ /* 0x000fc800078ef81b */
[C---:B------:R-:W-:Y:S01]  /*00f0*/  ISETP.GE.AND P0, PT, R33.reuse, 0x200, PT ;  /* 0x000002002100780c */ /* 0x040fe20003f06270 */
[----:B--2---:R-:W-:-:S12]  /*0100*/  IMAD.WIDE R8, R33, 0x4, R8 ;  /* 0x0000000421087825 */ /* 0x004fd800078e0208 */
[----:B------:R1:W2:Y:S01]  /*0110*/  @!P0 LDG.E.EL.128 R4, desc[UR6][R8.64] ;  /* 0x0000000608048981 */ /* 0x0002a2000c2e1d00 */
[----:B------:R-:W-:-:S04]  /*0120*/  SHF.R.U32.HI R25, RZ, 0x2, R0 ;  /* 0x00000002ff197819 */ /* 0x000fc80000011600 */
[----:B------:R-:W-:-:S04]  /*0130*/  SGXT.U32 R25, R25, 0x6 ;  /* 0x000000061919781a */ /* 0x000fc80000000000 */
[----:B----4-:R-:W-:Y:S02]  /*0140*/  PRMT R25, R25, 0x6540, R2 ;  /* 0x0000654019197816 */ /* 0x010fe40000000002 */
[----:B-1----:R-:W-:Y:S02]  /*0150*/  CS2R R8, SRZ ;  /* 0x0000000000087805 */ /* 0x002fe4000001ff00 */
[C---:B------:R-:W-:Y:S01]  /*0160*/  ISETP.LT.AND P1, PT, R25.reuse, 0x100, !P0 ;  /* 0x000001001900780c */ /* 0x040fe20004721270 */
[C---:B------:R-:W-:Y:S01]  /*0170*/  IMAD R28, R25.reuse, 0x200, R33 ;  /* 0x00000200191c7824 */ /* 0x040fe200078e0221 */
[----:B------:R-:W-:-:S03]  /*0180*/  LOP3.LUT R12, R25, 0x40, RZ, 0xfc, !PT ;  /* 0x00000040190c7812 */ /* 0x000fc600078efcff */
[----:B-----5:R-:W-:Y:S01]  /*0190*/  IMAD.WIDE R16, R28, 0x4, R34 ;  /* 0x000000041c107825 */ /* 0x020fe200078e0222 */
[----:B------:R-:W-:Y:S02]  /*01a0*/  ISETP.LT.AND P2, PT, R12, 0x100, !P0 ;  /* 0x000001000c00780c */ /* 0x000fe40004741270 */
[----:B------:R-:W-:-:S05]  /*01b0*/  LOP3.LUT R24, R25, 0x80, RZ, 0xfc, !PT ;  /* 0x0000008019187812 */ /* 0x000fca00078efcff */
[----:B------:R1:W3:Y:S01]  /*01c0*/  @P1 LDG.E.EL.128 R8, desc[UR6][R16.64] ;  /* 0x0000000610081981 */ /* 0x0002e2000c2e1d00 */
[----:B0-----:R-:W-:-:S04]  /*01d0*/  IMAD.WIDE R20, R33, 0x4, R20 ;  /* 0x0000000421147825 */ /* 0x001fc800078e0214 */
[----:B--2---:R-:W-:Y:S01]  /*01e0*/  FADD R4, R4, 9.9999997473787516356e-06 ;  /* 0x3727c5ac04047421 */ /* 0x004fe20000000000 */
[----:B------:R-:W-:Y:S01]  /*01f0*/  FADD R36, R6, 9.9999997473787516356e-06 ;  /* 0x3727c5ac06247421 */ /* 0x000fe20000000000 */
[----:B------:R-:W-:Y:S01]  /*0200*/  FADD R3, R5, 9.9999997473787516356e-06 ;  /* 0x3727c5ac05037421 */ /* 0x000fe20000000000 */
[----:B------:R-:W-:Y:S01]  /*0210*/  FADD R22, R7, 9.9999997473787516356e-06 ;  /* 0x3727c5ac07167421 */ /* 0x000fe20000000000 */
[----:B------:R0:W2:Y:S01]  /*0220*/  MUFU.SQRT R29, R4 ;  /* 0x00000004001d7308 */ /* 0x0000a20000002000 */
[----:B------:R-:W-:-:S07]  /*0230*/  CS2R R6, SRZ ;  /* 0x0000000000067805 */ /* 0x000fce000001ff00 */
[----:B------:R4:W5:Y:S01]  /*0240*/  MUFU.SQRT R31, R3 ;  /* 0x00000003001f7308 */ /* 0x0009620000002000 */
[----:B0-----:R-:W-:Y:S02]  /*0250*/  CS2R R4, SRZ ;  /* 0x0000000000047805 */ /* 0x001fe4000001ff00 */
[----:B--2---:R-:W-:-:S05]  /*0260*/  FSETP.GT.AND P4, PT, R29, 8.50705917302346158658e+37, PT ;  /* 0x7e8000001d00780b */ /* 0x004fca0003f84000 */
[----:B------:R-:W0:Y:S01]  /*0270*/  MUFU.SQRT R36, R36 ;  /* 0x0000002400247308 */ /* 0x000e220000002000 */
[----:B------:R-:W-:Y:S01]  /*0280*/  FSETP.GEU.AND P5, PT, R29, 1.175494350822287508e-38, PT ;  /* 0x008000001d00780b */ /* 0x000fe20003fae000 */
[----:B----4-:R-:W-:Y:S01]  /*0290*/  IMAD R3, R12, 0x200, R33 ;  /* 0x000002000c037824 */ /* 0x010fe200078e0221 */
[----:B------:R-:W-:-:S03]  /*02a0*/  FSEL R32, R23, 1, P4 ;  /* 0x3f80000017207808 */ /* 0x000fc60002000000 */
[----:B------:R-:W-:Y:S01]  /*02b0*/  IMAD.WIDE R14, R3, 0x4, R34 ;  /* 0x00000004030e7825 */ /* 0x000fe200078e0222 */
[C---:B-----5:R-:W-:Y:S01]  /*02c0*/  FSETP.GT.AND P6, PT, R31.reuse, 8.50705917302346158658e+37, PT ;  /* 0x7e8000001f00780b */ /* 0x060fe20003fc4000 */
[----:B------:R-:W2:Y:S01]  /*02d0*/  MUFU.SQRT R22, R22 ;  /* 0x0000001600167308 */ /* 0x000ea20000002000 */
[----:B------:R-:W-:Y:S01]  /*02e0*/  FSETP.GEU.AND P3, PT, R31, 1.175494350822287508e-38, PT ;  /* 0x008000001f00780b */ /* 0x000fe20003f6e000 */
[----:B------:R-:W-:Y:S01]  /*02f0*/  @P4 FMUL R29, R29, 0.25 ;  /* 0x3e8000001d1d4820 */ /* 0x000fe20000400000 */
[----:B------:R4:W5:Y:S03]  /*0300*/  @P2 LDG.E.EL.128 R4, desc[UR6][R14.64] ;  /* 0x000000060e042981 */ /* 0x000966000c2e1d00 */
[----:B------:R-:W-:Y:S01]  /*0310*/  @!P5 FMUL R32, R32, 16777216 ;  /* 0x4b8000002020d820 */ /* 0x000fe20000400000 */
[C---:B0-----:R-:W-:Y:S01]  /*0320*/  FSETP.GT.AND P4, PT, R36.reuse, 8.50705917302346158658e+37, PT ;  /* 0x7e8000002400780b */ /* 0x041fe20003f84000 */
[----:B------:R-:W-:Y:S01]  /*0330*/  @!P5 FMUL R29, R29, 16777216 ;  /* 0x4b8000001d1dd820 */ /* 0x000fe20000400000 */
[----:B------:R-:W-:-:S03]  /*0340*/  FSETP.GEU.AND P5, PT, R36, 1.175494350822287508e-38, PT ;  /* 0x008000002400780b */ /* 0x000fc60003fae000 */
[----:B------:R-:W-:Y:S01]  /*0350*/  @P6 FMUL R31, R31, 0.25 ;  /* 0x3e8000001f1f6820 */ /* 0x000fe20000400000 */
[----:B------:R-:W-:Y:S01]  /*0360*/  FSEL R30, R23, 1, P6 ;  /* 0x3f800000171e7808 */ /* 0x000fe20003000000 */
[----:B------:R-:W-:Y:S02]  /*0370*/  MUFU.RCP R29, R29 ;  /* 0x0000001d001d7308 */ /* 0x000fe40000001000 */
[----:B------:R-:W-:-:S04]  /*0380*/  @!P3 FMUL R31, R31, 16777216 ;  /* 0x4b8000001f1fb820 */ /* 0x000fc80000400000 */
[----:B------:R-:W-:-:S04]  /*0390*/  @P4 FMUL R36, R36, 0.25 ;  /* 0x3e80000024244820 */ /* 0x000fc80000400000 */
[----:B------:R-:W-:Y:S01]  /*03a0*/  @!P5 FMUL R36, R36, 16777216 ;  /* 0x4b8000002424d820 */ /* 0x000fe20000400000 */
[----:B------:R-:W0:Y:S01]  /*03b0*/  MUFU.RCP R31, R31 ;  /* 0x0000001f001f7308 */ /* 0x000e220000001000 */
[----:B------:R-:W-:Y:S01]  /*03c0*/  @!P3 FMUL R30, R30, 16777216 ;  /* 0x4b8000001e1eb820 */ /* 0x000fe20000400000 */
[----:B--2---:R-:W-:-:S06]  /*03d0*/  FSETP.GT.AND P3, PT, R22, 8.50705917302346158658e+37, PT ;  /* 0x7e8000001600780b */ /* 0x004fcc0003f64000 */
[----:B------:R-:W2:Y:S01]  /*03e0*/  MUFU.RCP R36, R36 ;  /* 0x0000002400247308 */ /* 0x000ea20000001000 */
[C---:B------:R-:W-:Y:S02]  /*03f0*/  ISETP.LT.AND P6, PT, R24.reuse, 0x100, !P0 ;  /* 0x000001001800780c */ /* 0x040fe400047c1270 */
[----:B-1----:R-:W-:Y:S01]  /*0400*/  FSEL R17, R23, 1, P4 ;  /* 0x3f80000017117808 */ /* 0x002fe20002000000 */
[----:B------:R-:W-:Y:S01]  /*0410*/  IMAD R24, R24, 0x200, R33 ;  /* 0x0000020018187824 */ /* 0x000fe200078e0221 */
[----:B------:R-:W-:Y:S02]  /*0420*/  FSETP.GEU.AND P4, PT, R22, 1.175494350822287508e-38, PT ;  /* 0x008000001600780b */ /* 0x000fe40003f8e000 */
[----:B------:R-:W-:Y:S01]  /*0430*/  CS2R R12, SRZ ;  /* 0x00000000000c7805 */ /* 0x000fe2000001ff00 */
[----:B------:R-:W-:Y:S01]  /*0440*/  @!P5 FMUL R17, R17, 16777216 ;  /* 0x4b8000001111d820 */ /* 0x000fe20000400000 */
[----:B----4-:R-:W-:Y:S01]  /*0450*/  CS2R R14, SRZ ;  /* 0x00000000000e7805 */ /* 0x010fe2000001ff00 */
[----:B------:R-:W-:-:S04]  /*0460*/  IMAD.WIDE R18, R24, 0x4, R34 ;  /* 0x0000000418127825 */ /* 0x000fc800078e0222 */
[----:B0-----:R-:W-:Y:S01]  /*0470*/  FMUL R31, R31, R30 ;  /* 0x0000001e1f1f7220 */ /* 0x001fe20000400000 */
[----:B------:R-:W-:Y:S01]  /*0480*/  @P3 FMUL R22, R22, 0.25 ;  /* 0x3e80000016163820 */ /* 0x000fe20000400000 */
[----:B--2---:R-:W-:Y:S01]  /*0490*/  FMUL R30, R36, R17 ;  /* 0x00000011241e7220 */ /* 0x004fe20000400000 */
[----:B------:R-:W-:Y:S01]  /*04a0*/  LOP3.LUT R36, R25, 0xc0, RZ, 0xfc, !PT ;  /* 0x000000c019247812 */ /* 0x000fe200078efcff */
[----:B------:R0:W2:Y:S01]  /*04b0*/  @P6 LDG.E.EL.128 R12, desc[UR6][R18.64] ;  /* 0x00000006120c6981 */ /* 0x0000a2000c2e1d00 */
[----:B------:R-:W-:Y:S02]  /*04c0*/  FSEL R38, R23, 1, P3 ;  /* 0x3f80000017267808 */ /* 0x000fe40001800000 */
[----:B------:R-:W-:Y:S02]  /*04d0*/  CS2R R16, SRZ ;  /* 0x0000000000107805 */ /* 0x000fe4000001ff00 */
[----:B------:R-:W-:Y:S01]  /*04e0*/  ISETP.LT.AND P3, PT, R36, 0x100, !P0 ;  /* 0x000001002400780c */ /* 0x000fe20004761270 */
[----:B------:R-:W-:Y:S01]  /*04f0*/  @!P4 FMUL R22, R22, 16777216 ;  /* 0x4b8000001616c820 */ /* 0x000fe20000400000 */
[----:B------:R-:W-:Y:S01]  /*0500*/  IMAD R25, R36, 0x200, R33 ;  /* 0x0000020024197824 */ /* 0x000fe200078e0221 */
[----:B0-----:R-:W-:Y:S01]  /*0510*/  CS2R R18, SRZ ;  /* 0x0000000000127805 */ /* 0x001fe2000001ff00 */
[----:B------:R-:W-:-:S02]  /*0520*/  FMUL R32, R29, R32 ;  /* 0x000000201d207220 */ /* 0x000fc40000400000 */
[----:B------:R0:W1:Y:S01]  /*0530*/  MUFU.RCP R29, R22 ;  /* 0x00000016001d7308 */ /* 0x0000620000001000 */
[----:B------:R-:W-:Y:S02]  /*0540*/  IMAD.WIDE R34, R25, 0x4, R34 ;  /* 0x0000000419227825 */ /* 0x000fe400078e0222 */
[----:B------:R4:W3:Y:S01]  /*0550*/  @!P0 LDG.E.EL.128 R16, desc[UR6][R20.64] ;  /* 0x0000000614108981 */ /* 0x0008e2000c2e1d00 */
[----:B0-----:R-:W-:Y:S02]  /*0560*/  CS2R R22, SRZ ;  /* 0x0000000000167805 */ /* 0x001fe4000001ff00 */
[----:B----4-:R-:W-:-:S06]  /*0570*/  CS2R R20, SRZ ;  /* 0x0000000000147805 */ /* 0x010fcc000001ff00 */
[----:B------:R0:W4:Y:S01]  /*0580*/  @P3 LDG.E.EL.128 R20, desc[UR6][R34.64] ;  /* 0x0000000622143981 */ /* 0x000122000c2e1d00 */
[----:B------:R-:W-:-:S04]  /*0590*/  @!P4 FMUL R38, R38, 16777216 ;  /* 0x4b8000002626c820 */ /* 0x000fc80000400000 */
[----:B-1----:R-:W-:Y:S02]  /*05a0*/  FMUL R29, R29, R38 ;  /* 0x000000261d1d7220 */ /* 0x002fe40000400000 */
[----:B------:R-:W1:Y:S02]  /*05b0*/  LDC.64 R38, c[0x0][0x228] ;  /* 0x00008a00ff267b82 */ /* 0x000e640000000a00 */
[----:B-1----:R-:W-:-:S04]  /*05c0*/  IMAD.WIDE R38, R33, 0x4, R38 ;  /* 0x0000000421267825 */ /* 0x002fc800078e0226 */
[C---:B---3--:R-:W-:Y:S01]  /*05d0*/  FADD R11, -R19.reuse, R11 ;  /* 0x0000000b130b7221 */ /* 0x048fe20000000100 */
[C---:B-----5:R-:W-:Y:S01]  /*05e0*/  FADD R36, -R19.reuse, R7 ;  /* 0x0000000713247221 */ /* 0x060fe20000000100 */
[----:B--2---:R-:W-:Y:S01]  /*05f0*/  FADD R15, -R19, R15 ;  /* 0x0000000f130f7221 */ /* 0x004fe20000000100 */
[C---:B------:R-:W-:Y:S01]  /*0600*/  FADD R10, -R18.reuse, R10 ;  /* 0x0000000a120a7221 */ /* 0x040fe20000000100 */
[----:B------:R-:W-:Y:S01]  /*0610*/  FADD R37, -R18, R14 ;  /* 0x0000000e12257221 */ /* 0x000fe20000000100 */
[C---:B0-----:R-:W-:Y:S01]  /*0620*/  FADD R35, -R16.reuse, R8 ;  /* 0x0000000810237221 */ /* 0x041fe20000000100 */
[C---:B------:R-:W-:Y:S01]  /*0630*/  FADD R9, -R17.reuse, R9 ;  /* 0x0000000911097221 */ /* 0x040fe20000000100 */
[----:B------:R-:W-:Y:S01]  /*0640*/  FADD R14, -R17, R5 ;  /* 0x00000005110e7221 */ /* 0x000fe20000000100 */
[C---:B------:R-:W-:Y:S01]  /*0650*/  FADD R8, -R16.reuse, R4 ;  /* 0x0000000410087221 */ /* 0x040fe20000000100 */
[----:B------:R-:W-:Y:S01]  /*0660*/  FADD R12, -R16, R12 ;  /* 0x0000000c100c7221 */ /* 0x000fe20000000100 */
[----:B----4-:R-:W-:Y:S01]  /*0670*/  FADD R23, -R19, R23 ;  /* 0x0000001713177221 */ /* 0x010fe20000000100 */
[C---:B------:R-:W-:Y:S01]  /*0680*/  FADD R19, -R18.reuse, R6 ;  /* 0x0000000612137221 */ /* 0x040fe20000000100 */
[----:B------:R-:W-:Y:S01]  /*0690*/  FADD R18, -R18, R22 ;  /* 0x0000001612127221 */ /* 0x000fe20000000100 */
[C---:B------:R-:W-:Y:S01]  /*06a0*/  FADD R22, -R17.reuse, R13 ;  /* 0x0000000d11167221 */ /* 0x040fe20000000100 */
[----:B------:R-:W-:Y:S01]  /*06b0*/  FADD R21, -R17, R21 ;  /* 0x0000001511157221 */ /* 0x000fe20000000100 */
[----:B------:R-:W-:-:S02]  /*06c0*/  FADD R20, -R16, R20 ;  /* 0x0000001410147221 */ /* 0x000fc40000000100 */
[----:B------:R-:W0:Y:S01]  /*06d0*/  LDC.64 R16, c[0x0][0x230] ;  /* 0x00008c00ff107b82 */ /* 0x000e220000000a00 */
[C---:B------:R-:W-:Y:S01]  /*06e0*/  FMUL R34, R32.reuse, R12 ;  /* 0x0000000c20227220 */ /* 0x040fe20000400000 */
[C---:B------:R-:W-:Y:S01]  /*06f0*/  FMUL R12, R31.reuse, R9 ;  /* 0x000000091f0c7220 */ /* 0x040fe20000400000 */
[----:B------:R-:W-:Y:S01]  /*0700*/  LOP3.LUT R9, R26, 0xc, R27, 0xf8, !PT ;  /* 0x0000000c1a097812 */ /* 0x000fe200078ef81b */
[C---:B------:R-:W-:Y:S01]  /*0710*/  FMUL R13, R31.reuse, R14 ;  /* 0x0000000e1f0d7220 */ /* 0x040fe20000400000 */
[C---:B------:R-:W-:Y:S01]  /*0720*/  FMUL R35, R32.reuse, R35 ;  /* 0x0000002320237220 */ /* 0x040fe20000400000 */
[C---:B------:R-:W-:Y:S01]  /*0730*/  FMUL R33, R32.reuse, R8 ;  /* 0x0000000820217220 */ /* 0x040fe20000400000 */
[C---:B------:R-:W-:Y:S01]  /*0740*/  FMUL R14, R31.reuse, R22 ;  /* 0x000000161f0e7220 */ /* 0x040fe20000400000 */
[----:B------:R-:W-:Y:S01]  /*0750*/  FMUL R32, R32, R20 ;  /* 0x0000001420207220 */ /* 0x000fe20000400000 */
[----:B------:R-:W-:Y:S01]  /*0760*/  FMUL R22, R31, R21 ;  /* 0x000000151f167220 */ /* 0x000fe20000400000 */
[C---:B------:R-:W-:Y:S01]  /*0770*/  FMUL R31, R30.reuse, R10 ;  /* 0x0000000a1e1f7220 */ /* 0x040fe20000400000 */
[C---:B------:R-:W-:Y:S01]  /*0780*/  FMUL R19, R30.reuse, R19 ;  /* 0x000000131e137220 */ /* 0x040fe20000400000 */
[C---:B------:R-:W-:Y:S01]  /*0790*/  FMUL R21, R30.reuse, R37 ;  /* 0x000000251e157220 */ /* 0x040fe20000400000 */
[----:B------:R-:W-:Y:S01]  /*07a0*/  FMUL R20, R30, R18 ;  /* 0x000000121e147220 */ /* 0x000fe20000400000 */
[----:B------:R-:W-:Y:S01]  /*07b0*/  FMUL R30, R29, R11 ;  /* 0x0000000b1d1e7220 */ /* 0x000fe20000400000 */
[----:B------:R-:W-:-:S02]  /*07c0*/  CS2R R4, SRZ ;  /* 0x0000000000047805 */ /* 0x000fc4000001ff00 */
[----:B------:R-:W-:Y:S02]  /*07d0*/  CS2R R6, SRZ ;  /* 0x0000000000067805 */ /* 0x000fe4000001ff00 */
[----:B------:R-:W-:-:S04]  /*07e0*/  CS2R R10, SRZ ;  /* 0x00000000000a7805 */ /* 0x000fc8000001ff00 */
[----:B------:R1:W2:Y:S01]  /*07f0*/  @!P0 LDG.E.EL.128 R4, desc[UR6][R38.64] ;  /* 0x0000000626048981 */ /* 0x0002a2000c2e1d00 */
[----:B0-----:R-:W-:Y:S01]  /*0800*/  IMAD.WIDE R16, R9, 0x4, R16 ;  /* 0x0000000409107825 */ /* 0x001fe200078e0210 */
[----:B------:R-:W-:-:S06]  /*0810*/  CS2R R8, SRZ ;  /* 0x0000000000087805 */ /* 0x000fcc000001ff00 */
[----:B------:R-:W2:Y:S01]  /*0820*/  @!P0 LDG.E.EL.128 R8, desc[UR6][R16.64] ;  /* 0x0000000610088981 */ /* 0x000ea2000c2e1d00 */
[C---:B-1----:R-:W-:Y:S02]  /*0830*/  FMUL R38, R29.reuse, R36 ;  /* 0x000000241d267220 */ /* 0x042fe40000400000 */
[----:B------:R-:W0:Y:S01]  /*0840*/  LDC.64 R36, c[0x0][0x238] ;  /* 0x00008e00ff247b82 */ /* 0x000e220000000a00 */
[C---:B------:R-:W-:Y:S01]  /*0850*/  FMUL R23, R29.reuse, R23 ;  /* 0x000000171d177220 */ /* 0x040fe20000400000 */
[----:B------:R-:W-:-:S03]  /*0860*/  FMUL R15, R29, R15 ;  /* 0x0000000f1d0f7220 */ /* 0x000fc60000400000 */
[----:B--2---:R-:W-:Y:S01]  /*0870*/  FFMA R17, R23, R7, R11 ;  /* 0x0000000717117223 */ /* 0x004fe2000000000b */
[-CC-:B------:R-:W-:Y:S01]  /*0880*/  FFMA R22, R22, R5.reuse, R9.reuse ;  /* 0x0000000516167223 */ /* 0x180fe20000000009 */
[-CC-:B------:R-:W-:Y:S01]  /*0890*/  FFMA R23, R14, R5.reuse, R9.reuse ;  /* 0x000000050e177223 */ /* 0x180fe20000000009 */
[----:B------:R-:W-:Y:S01]  /*08a0*/  FFMA R29, R13, R5, R9 ;  /* 0x000000050d1d7223 */ /* 0x000fe20000000009 */
[----:B------:R-:W-:Y:S01]  /*08b0*/  FFMA R18, R15, R7, R11 ;  /* 0x000000070f127223 */ /* 0x000fe2000000000b */
[----:B------:R-:W-:Y:S01]  /*08c0*/  FFMA R9, R12, R5, R9 ;  /* 0x000000050c097223 */ /* 0x000fe20000000009 */
[-CC-:B------:R-:W-:Y:S01]  /*08d0*/  FFMA R16, R38, R7.reuse, R11.reuse ;  /* 0x0000000726107223 */ /* 0x180fe2000000000b */
[----:B------:R-:W-:Y:S01]  /*08e0*/  FFMA R30, R30, R7, R11 ;  /* 0x000000071e1e7223 */ /* 0x000fe2000000000b */
[-CC-:B------:R-:W-:Y:S01]  /*08f0*/  FFMA R20, R20, R6.reuse, R10.reuse ;  /* 0x0000000614147223 */ /* 0x180fe2000000000a */
[-CC-:B------:R-:W-:Y:S01]  /*0900*/  FFMA R21, R21, R6.reuse, R10.reuse ;  /* 0x0000000615157223 */ /* 0x180fe2000000000a */
[-CC-:B------:R-:W-:Y:S01]  /*0910*/  FFMA R19, R19, R6.reuse, R10.reuse ;  /* 0x0000000613137223 */ /* 0x180fe2000000000a */
[----:B------:R-:W-:Y:S01]  /*0920*/  FFMA R31, R31, R6, R10 ;  /* 0x000000061f1f7223 */ /* 0x000fe2000000000a */
[----:B------:R-:W-:-:S02]  /*0930*/  CS2R R12, SRZ ;  /* 0x00000000000c7805 */ /* 0x000fc4000001ff00 */
[----:B------:R-:W-:Y:S01]  /*0940*/  CS2R R14, SRZ ;  /* 0x00000000000e7805 */ /* 0x000fe2000001ff00 */
[----:B0-----:R-:W-:-:S05]  /*0950*/  IMAD.WIDE R6, R28, 0x4, R36 ;  /* 0x000000041c067825 */ /* 0x001fca00078e0224 */
[----:B------:R0:W2:Y:S01]  /*0960*/  @P1 LDG.E.EL.128 R12, desc[UR6][R6.64] ;  /* 0x00000006060c1981 */ /* 0x0000a2000c2e1d00 */
[-CC-:B------:R-:W-:Y:S01]  /*0970*/  FFMA R32, R32, R4.reuse, R8.reuse ;  /* 0x0000000420207223 */ /* 0x180fe20000000008 */
[-CC-:B------:R-:W-:Y:S01]  /*0980*/  FFMA R34, R34, R4.reuse, R8.reuse ;  /* 0x0000000422227223 */ /* 0x180fe20000000008 */
[-CC-:B------:R-:W-:Y:S01]  /*0990*/  FFMA R33, R33, R4.reuse, R8.reuse ;  /* 0x0000000421217223 */ /* 0x180fe20000000008 */
[----:B------:R-:W-:Y:S01]  /*09a0*/  FFMA R35, R35, R4, R8 ;  /* 0x0000000423237223 */ /* 0x000fe20000000008 */
[----:B------:R-:W-:Y:S01]  /*09b0*/  CS2R R4, SRZ ;  /* 0x0000000000047805 */ /* 0x000fe2000001ff00 */
[----:B------:R-:W-:Y:S01]  /*09c0*/  IMAD.WIDE R10, R3, 0x4, R36 ;  /* 0x00000004030a7825 */ /* 0x000fe200078e0224 */
[----:B0-----:R-:W-:-:S06]  /*09d0*/  CS2R R6, SRZ ;  /* 0x0000000000067805 */ /* 0x001fcc000001ff00 */
[----:B------:R0:W3:Y:S01]  /*09e0*/  @P2 LDG.E.EL.128 R4, desc[UR6][R10.64] ;  /* 0x000000060a042981 */ /* 0x0000e2000c2e1d00 */
[----:B------:R-:W-:Y:S01]  /*09f0*/  IMAD.WIDE R38, R24, 0x4, R36 ;  /* 0x0000000418267825 */ /* 0x000fe200078e0224 */
[----:B0-----:R-:W-:-:S03]  /*0a00*/  CS2R R10, SRZ ;  /* 0x00000000000a7805 */ /* 0x001fc6000001ff00 */
[----:B------:R-:W-:Y:S02]  /*0a10*/  IMAD.WIDE R36, R25, 0x4, R36 ;  /* 0x0000000419247825 */ /* 0x000fe400078e0224 */
[----:B------:R-:W0:Y:S01]  /*0a20*/  S2R R25, SR_TID.X ;  /* 0x0000000000197919 */ /* 0x000e220000002100 */
[----:B------:R-:W1:Y:S01]  /*0a30*/  S2UR UR5, SR_CgaCtaId ;  /* 0x00000000000579c3 */ /* 0x000e620000008800 */
[----:B------:R-:W-:Y:S01]  /*0a40*/  IMAD.SHL.U32 R28, R0, 0x400, RZ ;  /* 0x00000400001c7824 */ /* 0x000fe200078e00ff */
[----:B------:R-:W-:Y:S01]  /*0a50*/  UMOV UR4, 0x400 ;  /* 0x0000040000047882 */ /* 0x000fe20000000000 */
[C---:B--2---:R-:W-:Y:S01]  /*0a60*/  FSETP.GEU.AND P1, PT, R9.reuse, -R13, PT ;  /* 0x8000000d0900720b */ /* 0x044fe20003f2e000 */
[----:B------:R-:W-:Y:S01]  /*0a70*/  FADD R24, R9, R13 ;  /* 0x0000000d09187221 */ /* 0x000fe20000000000 */
[----:B------:R-:W-:Y:S02]  /*0a80*/  CS2R R8, SRZ ;  /* 0x0000000000087805 */ /* 0x000fe4000001ff00 */
[----:B------:R-:W-:Y:S01]  /*0a90*/  FSETP.GEU.AND P5, PT, R31, -R14, PT ;  /* 0x8000000e1f00720b */ /* 0x000fe20003fae000 */
[----:B------:R-:W-:Y:S01]  /*0aa0*/  FADD R3, R35, R12 ;  /* 0x0000000c23037221 */ /* 0x000fe20000000000 */
[C---:B------:R-:W-:Y:S01]  /*0ab0*/  FSETP.GEU.AND P2, PT, R30.reuse, -R15, PT ;  /* 0x8000000f1e00720b */ /* 0x040fe20003f4e000 */
[----:B------:R-:W-:Y:S01]  /*0ac0*/  FADD R31, R31, R14 ;  /* 0x0000000e1f1f7221 */ /* 0x000fe20000000000 */
[----:B------:R-:W-:Y:S01]  /*0ad0*/  FSETP.GEU.AND P0, PT, R35, -R12, PT ;  /* 0x8000000c2300720b */ /* 0x000fe20003f0e000 */
[----:B------:R-:W2:Y:S01]  /*0ae0*/  @P6 LDG.E.EL.128 R8, desc[UR6][R38.64] ;  /* 0x0000000626086981 */ /* 0x000ea2000c2e1d00 */
[----:B------:R-:W-:Y:S01]  /*0af0*/  FADD R30, R30, R15 ;  /* 0x0000000f1e1e7221 */ /* 0x000fe20000000000 */
[----:B------:R-:W-:-:S02]  /*0b00*/  CS2R R12, SRZ ;  /* 0x00000000000c7805 */ /* 0x000fc4000001ff00 */
[----:B------:R-:W-:-:S06]  /*0b10*/  CS2R R14, SRZ ;  /* 0x00000000000e7805 */ /* 0x000fcc000001ff00 */
[----:B------:R4:W5:Y:S01]  /*0b20*/  @P3 LDG.E.EL.128 R12, desc[UR6][R36.64] ;  /* 0x00000006240c3981 */ /* 0x000962000c2e1d00 */
[C---:B---3--:R-:W-:Y:S01]  /*0b30*/  FSETP.GEU.AND P4, PT, R33.reuse, -R4, PT ;  /* 0x800000042100720b */ /* 0x048fe20003f8e000 */
[----:B------:R-:W-:Y:S01]  /*0b40*/  FADD R4, R33, R4 ;  /* 0x0000000421047221 */ /* 0x000fe20000000000 */
[----:B0-----:R-:W-:Y:S01]  /*0b50*/  SHF.R.U32.HI R33, RZ, 0x2, R25 ;  /* 0x00000002ff217819 */ /* 0x001fe20000011619 */
[----:B-1----:R-:W-:Y:S01]  /*0b60*/  UPRMT UR4, UR5, 0x654, UR4 ;  /* 0x0000065405047896 */ /* 0x002fe20008000004 */
[----:B------:R-:W-:Y:S02]  /*0b70*/  LOP3.LUT R28, R28, 0xc00, RZ, 0xc0, !PT ;  /* 0x00000c001c1c7812 */ /* 0x000fe400078ec0ff */
[----:B------:R-:W-:-:S03]  /*0b80*/  SGXT.U32 R33, R33, 0x6 ;  /* 0x000000062121781a */ /* 0x000fc60000000000 */
[C---:B----4-:R-:W-:Y:S02]  /*0b90*/  LEA.HI R36, R28.reuse, UR4, RZ, 0x1c ;  /* 0x000000041c247c11 */ /* 0x050fe4000f8fe0ff */
[C---:B------:R-:W-:Y:S02]  /*0ba0*/  LOP3.LUT R33, R28.reuse, R33, RZ, 0xfc, !PT ;  /* 0x000000211c217212 */ /* 0x040fe400078efcff */
[C---:B------:R-:W-:Y:S01]  /*0bb0*/  FSETP.GEU.AND P3, PT, R29.reuse, -R5, PT ;  /* 0x800000051d00720b */ /* 0x040fe20003f6e000 */
[----:B------:R-:W-:Y:S02]  /*0bc0*/  FADD R29, R29, R5 ;  /* 0x000000051d1d7221 */ /* 0x000fe40000000000 */
[----:B------:R-:W-:Y:S01]  /*0bd0*/  IMAD R5, R33, 0x4, R36 ;  /* 0x0000000421057824 */ /* 0x000fe200078e0224 */
[----:B------:R-:W-:Y:S02]  /*0be0*/  FSEL R36, R3, RZ, P0 ;  /* 0x000000ff03247208 */ /* 0x000fe40000000000 */
[----:B------:R-:W-:-:S04]  /*0bf0*/  LOP3.LUT R3, R28, 0x100, RZ, 0xfc, !PT ;  /* 0x000001001c037812 */ /* 0x000fc800078efcff */
[----:B------:R-:W-:-:S05]  /*0c00*/  LEA.HI R38, R3, UR4, RZ, 0x1c ;  /* 0x0000000403267c11 */ /* 0x000fca000f8fe0ff */
[----:B------:R-:W-:Y:S01]  /*0c10*/  IMAD R3, R33, 0x4, R38 ;  /* 0x0000000421037824 */ /* 0x000fe200078e0226 */
[----:B------:R-:W-:Y:S02]  /*0c20*/  FSEL R38, R24, RZ, P1 ;  /* 0x000000ff18267208 */ /* 0x000fe40000800000 */
[C---:B------:R-:W-:Y:S02]  /*0c30*/  LOP3.LUT R24, R28.reuse, 0x200, RZ, 0xfc, !PT ;  /* 0x000002001c187812 */ /* 0x040fe400078efcff */
[----:B------:R-:W-:Y:S02]  /*0c40*/  LOP3.LUT R28, R28, 0x300, RZ, 0xfc, !PT ;  /* 0x000003001c1c7812 */ /* 0x000fe400078efcff */
[----:B------:R-:W-:Y:S02]  /*0c50*/  LEA.HI R24, R24, UR4, RZ, 0x1c ;  /* 0x0000000418187c11 */ /* 0x000fe4000f8fe0ff */
[----:B------:R-:W-:Y:S02]  /*0c60*/  LEA.HI R28, R28, UR4, RZ, 0x1c ;  /* 0x000000041c1c7c11 */ /* 0x000fe4000f8fe0ff */
[C---:B------:R-:W-:Y:S01]  /*0c70*/  FSETP.GEU.AND P0, PT, R19.reuse, -R6, PT ;  /* 0x800000061300720b */ /* 0x040fe20003f0e000 */
[----:B------:R-:W-:Y:S01]  /*0c80*/  FADD R6, R19, R6 ;  /* 0x0000000613067221 */ /* 0x000fe20000000000 */
[----:B------:R-:W-:Y:S01]  /*0c90*/  IMAD R24, R33, 0x4, R24 ;  /* 0x0000000421187824 */ /* 0x000fe200078e0218 */
[----:B------:R-:W-:Y:S01]  /*0ca0*/  LOP3.LUT R19, R27, 0xfc, RZ, 0xc0, !PT ;  /* 0x000000fc1b137812 */ /* 0x000fe200078ec0ff */
[----:B------:R-:W-:Y:S01]  /*0cb0*/  IMAD R28, R33, 0x4, R28 ;  /* 0x00000004211c7824 */ /* 0x000fe200078e021c */
[----:B------:R-:W-:-:S02]  /*0cc0*/  FSEL R33, R30, RZ, P2 ;  /* 0x000000ff1e217208 */ /* 0x000fc40001000000 */
[----:B------:R-:W-:Y:S02]  /*0cd0*/  FSEL R31, R31, RZ, P5 ;  /* 0x000000ff1f1f7208 */ /* 0x000fe40002800000 */
[----:B------:R-:W-:Y:S02]  /*0ce0*/  FSEL R4, R4, RZ, P4 ;  /* 0x000000ff04047208 */ /* 0x000fe40002000000 */
[----:B------:R-:W-:Y:S02]  /*0cf0*/  FSEL R30, R29, RZ, P3 ;  /* 0x000000ff1d1e7208 */ /* 0x000fe40001800000 */
[C---:B------:R-:W-:Y:S01]  /*0d00*/  FSETP.GEU.AND P4, PT, R16.reuse, -R7, PT ;  /* 0x800000071000720b */ /* 0x040fe20003f8e000 */
[----:B------:R-:W-:Y:S01]  /*0d10*/  FADD R7, R16, R7 ;  /* 0x0000000710077221 */ /* 0x000fe20000000000 */
[----:B------:R-:W-:Y:S01]  /*0d20*/  PRMT R2, R19, 0x6540, R2 ;  /* 0x0000654013027816 */ /* 0x000fe20000000002 */
[----:B------:R-:W-:Y:S01]  /*0d30*/  STS [R5], R36 ;  /* 0x0000002405007388 */ /* 0x000fe20000000800 */
[----:B------:R-:W-:-:S03]  /*0d40*/  FSEL R19, R6, RZ, P0 ;  /* 0x000000ff06137208 */ /* 0x000fc60000000000 */
[----:B------:R-:W-:Y:S01]  /*0d50*/  STS [R3+0x400], R38 ;  /* 0x0004002603007388 */ /* 0x000fe20000000800 */
[----:B------:R-:W-:-:S03]  /*0d60*/  FSEL R7, R7, RZ, P4 ;  /* 0x000000ff07077208 */ /* 0x000fc60002000000 */
[----:B------:R-:W-:Y:S04]  /*0d70*/  STS [R24+0x800], R31 ;  /* 0x0008001f18007388 */ /* 0x000fe80000000800 */
[----:B------:R-:W-:Y:S04]  /*0d80*/  STS [R28+0xc00], R33 ;  /* 0x000c00211c007388 */ /* 0x000fe80000000800 */
[----:B------:R-:W-:Y:S04]  /*0d90*/  STS [R5+0x100], R4 ;  /* 0x0001000405007388 */ /* 0x000fe80000000800 */
[----:B------:R-:W-:Y:S04]  /*0da0*/  STS [R3+0x500], R30 ;  /* 0x0005001e03007388 */ /* 0x000fe80000000800 */
[----:B------:R-:W-:Y:S04]  /*0db0*/  STS [R24+0x900], R19 ;  /* 0x0009001318007388 */ /* 0x000fe80000000800 */
[----:B------:R0:W-:Y:S01]  /*0dc0*/  STS [R28+0xd00], R7 ;  /* 0x000d00071c007388 */ /* 0x0001e20000000800 */
[----:B------:R-:W-:-:S04]  /*0dd0*/  LOP3.LUT R27, R27, 0x3fc, RZ, 0xc0, !PT ;  /* 0x000003fc1b1b7812 */ /* 0x000fc800078ec0ff */
[----:B------:R-:W-:Y:S02]  /*0de0*/  LOP3.LUT R6, R27, 0x400, RZ, 0xfc, !PT ;  /* 0x000004001b067812 */ /* 0x000fe400078efcff */
[----:B------:R-:W-:Y:S02]  /*0df0*/  SHF.R.U32.HI R25, RZ, 0x2, R25 ;  /* 0x00000002ff197819 */ /* 0x000fe40000011619 */
[----:B0-----:R-:W-:Y:S02]  /*0e00*/  SHF.R.U32.HI R7, RZ, 0x4, R6 ;  /* 0x00000004ff077819 */ /* 0x001fe40000011606 */
[----:B------:R-:W-:Y:S02]  /*0e10*/  LOP3.LUT R6, R25, 0x30, RZ, 0xc0, !PT ;  /* 0x0000003019067812 */ /* 0x000fe400078ec0ff */
[----:B------:R-:W-:Y:S02]  /*0e20*/  LOP3.LUT R7, R7, 0x70, RZ, 0xc0, !PT ;  /* 0x0000007007077812 */ /* 0x000fe400078ec0ff */
[----:B------:R-:W-:-:S05]  /*0e30*/  IADD3 R6, R6, UR4, RZ ;  /* 0x0000000406067c10 */ /* 0x000fca000fffe0ff */
[----:B------:R-:W-:Y:S01]  /*0e40*/  IMAD R6, R27, 0x4, R6 ;  /* 0x000000041b067824 */ /* 0x000fe200078e0206 */
[C---:B--2---:R-:W-:Y:S01]  /*0e50*/  FSETP.GEU.AND P3, PT, R34.reuse, -R8, PT ;  /* 0x800000082200720b */ /* 0x044fe20003f6e000 */
[----:B------:R-:W-:Y:S01]  /*0e60*/  FADD R8, R34, R8 ;  /* 0x0000000822087221 */ /* 0x000fe20000000000 */
[C---:B------:R-:W-:Y:S01]  /*0e70*/  FSETP.GEU.AND P2, PT, R23.reuse, -R9, PT ;  /* 0x800000091700720b */ /* 0x040fe20003f4e000 */
[----:B------:R-:W-:Y:S01]  /*0e80*/  FADD R9, R23, R9 ;  /* 0x0000000917097221 */ /* 0x000fe20000000000 */
[C---:B------:R-:W-:Y:S01]  /*0e90*/  FSETP.GEU.AND P1, PT, R21.reuse, -R10, PT ;  /* 0x8000000a1500720b */ /* 0x040fe20003f2e000 */
[----:B------:R-:W-:Y:S01]  /*0ea0*/  FADD R10, R21, R10 ;  /* 0x0000000a150a7221 */ /* 0x000fe20000000000 */
[C---:B------:R-:W-:Y:S01]  /*0eb0*/  FSETP.GEU.AND P0, PT, R18.reuse, -R11, PT ;  /* 0x8000000b1200720b */ /* 0x040fe20003f0e000 */
[----:B------:R-:W-:Y:S01]  /*0ec0*/  FADD R11, R18, R11 ;  /* 0x0000000b120b7221 */ /* 0x000fe20000000000 */
[----:B------:R-:W-:Y:S02]  /*0ed0*/  FSEL R8, R8, RZ, P3 ;  /* 0x000000ff08087208 */ /* 0x000fe40001800000 */
[----:B------:R-:W-:-:S02]  /*0ee0*/  FSEL R4, R9, RZ, P2 ;  /* 0x000000ff09047208 */ /* 0x000fc40001000000 */
[C---:B-----5:R-:W-:Y:S01]  /*0ef0*/  FSETP.GEU.AND P3, PT, R32.reuse, -R12, PT ;  /* 0x8000000c2000720b */ /* 0x060fe20003f6e000 */
[----:B------:R-:W-:Y:S01]  /*0f00*/  FADD R12, R32, R12 ;  /* 0x0000000c200c7221 */ /* 0x000fe20000000000 */
[----:B------:R-:W-:Y:S02]  /*0f10*/  FSEL R9, R10, RZ, P1 ;  /* 0x000000ff0a097208 */ /* 0x000fe40000800000 */
[C---:B------:R-:W-:Y:S01]  /*0f20*/  FSETP.GEU.AND P2, PT, R22.reuse, -R13, PT ;  /* 0x8000000d1600720b */ /* 0x040fe20003f4e000 */
[----:B------:R-:W-:Y:S01]  /*0f30*/  FADD R13, R22, R13 ;  /* 0x0000000d160d7221 */ /* 0x000fe20000000000 */
[----:B------:R-:W-:Y:S02]  /*0f40*/  FSEL R11, R11, RZ, P0 ;  /* 0x000000ff0b0b7208 */ /* 0x000fe40000000000 */
[C---:B------:R-:W-:Y:S01]  /*0f50*/  FSETP.GEU.AND P1, PT, R20.reuse, -R14, PT ;  /* 0x8000000e1400720b */ /* 0x040fe20003f2e000 */
[----:B------:R-:W-:Y:S01]  /*0f60*/  FADD R14, R20, R14 ;  /* 0x0000000e140e7221 */ /* 0x000fe20000000000 */
[C---:B------:R-:W-:Y:S01]  /*0f70*/  FSETP.GEU.AND P0, PT, R17.reuse, -R15, PT ;  /* 0x8000000f1100720b */ /* 0x040fe20003f0e000 */
[----:B------:R-:W-:Y:S01]  /*0f80*/  FADD R15, R17, R15 ;  /* 0x0000000f110f7221 */ /* 0x000fe20000000000 */
[----:B------:R-:W-:Y:S01]  /*0f90*/  STS [R5+0x200], R8 ;  /* 0x0002000805007388 */ /* 0x000fe20000000800 */
[----:B------:R-:W-:-:S03]  /*0fa0*/  FSEL R12, R12, RZ, P3 ;  /* 0x000000ff0c0c7208 */ /* 0x000fc60001800000 */
[----:B------:R0:W-:Y:S01]  /*0fb0*/  STS [R3+0x600], R4 ;  /* 0x0006000403007388 */ /* 0x0001e20000000800 */
[----:B------:R-:W-:Y:S02]  /*0fc0*/  FSEL R17, R14, RZ, P1 ;  /* 0x000000ff0e117208 */ /* 0x000fe40000800000 */
[----:B------:R-:W-:Y:S01]  /*0fd0*/  FSEL R19, R15, RZ, P0 ;  /* 0x000000ff0f137208 */ /* 0x000fe20000000000 */
[----:B------:R-:W-:Y:S01]  /*0fe0*/  STS [R24+0xa00], R9 ;  /* 0x000a000918007388 */ /* 0x000fe20000000800 */
[----:B0-----:R-:W-:-:S03]  /*0ff0*/  FSEL R4, R13, RZ, P2 ;  /* 0x000000ff0d047208 */ /* 0x001fc60001000000 */
[----:B------:R-:W-:Y:S04]  /*1000*/  STS [R28+0xe00], R11 ;  /* 0x000e000b1c007388 */ /* 0x000fe80000000800 */
[----:B------:R-:W-:Y:S04]  /*1010*/  STS [R5+0x300], R12 ;  /* 0x0003000c05007388 */ /* 0x000fe80000000800 */
[----:B------:R-:W-:Y:S04]  /*1020*/  STS [R3+0x700], R4 ;  /* 0x0007000403007388 */ /* 0x000fe80000000800 */
[----:B------:R0:W-:Y:S04]  /*1030*/  STS [R24+0xb00], R17 ;  /* 0x000b001118007388 */ /* 0x0001e80000000800 */
[----:B------:R1:W-:Y:S01]  /*1040*/  STS [R28+0xf00], R19 ;  /* 0x000f00131c007388 */ /* 0x0003e20000000800 */
[----:B------:R-:W-:-:S04]  /*1050*/  LOP3.LUT R8, R27, 0x800, RZ, 0xfc, !PT ;  /* 0x000008001b087812 */ /* 0x000fc800078efcff */
[----:B------:R-:W-:Y:S01]  /*1060*/  SHF.R.U32.HI R8, RZ, 0x4, R8 ;  /* 0x00000004ff087819 */ /* 0x000fe20000011608 */
[----:B0-----:R-:W0:Y:S03]  /*1070*/  LDC.64 R16, c[0x0][0x240] ;  /* 0x00009000ff107b82 */ /* 0x001e260000000a00 */
[----:B------:R-:W-:Y:S01]  /*1080*/  LOP3.LUT R9, R8, 0xb0, RZ, 0xc0, !PT ;  /* 0x000000b008097812 */ /* 0x000fe200078ec0ff */
[----:B------:R-:W-:-:S04]  /*1090*/  VIADD R8, R7, UR4 ;  /* 0x0000000407087c36 */ /* 0x000fc80008000000 */
[----:B------:R-:W-:Y:S01]  /*10a0*/  BAR.SYNC.DEFER_BLOCKING 0x0 ;  /* 0x0000000000007b1d */ /* 0x000fe20000010000 */
[----:B------:R-:W-:Y:S02]  /*10b0*/  VIADD R10, R9, UR4 ;  /* 0x00000004090a7c36 */ /* 0x000fe40008000000 */
[C---:B------:R-:W-:Y:S02]  /*10c0*/  IMAD R8, R27.reuse, 0x4, R8 ;  /* 0x000000041b087824 */ /* 0x040fe400078e0208 */
[----:B------:R-:W-:Y:S01]  /*10d0*/  IMAD R12, R27, 0x4, R10 ;  /* 0x000000041b0c7824 */ /* 0x000fe200078e020a */
[--C-:B------:R-:W-:Y:S02]  /*10e0*/  SHF.R.S32.HI R3, RZ, 0x1f, R2.reuse ;  /* 0x0000001fff037819 */ /* 0x100fe40000011402 */
[----:B------:R-:W-:Y:S02]  /*10f0*/  SHF.R.S32.HI R21, RZ, 0x1f, R2 ;  /* 0x0000001fff157819 */ /* 0x000fe40000011402 */
[-C--:B------:R-:W-:Y:S01]  /*1100*/  LEA.HI R3, R3, R2.reuse, RZ, 0x6 ;  /* 0x0000000203037211 */ /* 0x080fe200078f30ff */
[----:B------:R-:W2:Y:S04]  /*1110*/  LDS.128 R4, [R6] ;  /* 0x0000000006047984 */ /* 0x000ea80000000c00 */
[----:B------:R-:W3:Y:S04]  /*1120*/  LDS.128 R8, [R8+0x1000] ;  /* 0x0010000008087984 */ /* 0x000ee80000000c00 */
[----:B------:R-:W4:Y:S01]  /*1130*/  LDS.128 R12, [R12+0x2000] ;  /* 0x002000000c0c7984 */ /* 0x000f220000000c00 */
[----:B------:R-:W-:Y:S01]  /*1140*/  SHF.R.U32.HI R18, RZ, 0x6, R0 ;  /* 0x00000006ff127819 */ /* 0x000fe20000011600 */
[----:B------:R-:W-:Y:S01]  /*1150*/  IMAD.SHL.U32 R0, R3, 0x200, RZ ;  /* 0x0000020003007824 */ /* 0x000fe200078e00ff */
[----:B------:R-:W-:-:S02]  /*1160*/  LEA.HI R21, R21, R2, RZ, 0x6 ;  /* 0x0000000215157211 */ /* 0x000fc400078f30ff */
[----:B------:R-:W-:Y:S02]  /*1170*/  SGXT.U32 R3, R18, 0x2 ;  /* 0x000000021203781a */ /* 0x000fe40000000000 */
[----:B------:R-:W-:Y:S02]  /*1180*/  LOP3.LUT R21, R21, 0xffffffc0, RZ, 0xc0, !PT ;  /* 0xffffffc015157812 */ /* 0x000fe400078ec0ff */
[----:B-1----:R-:W-:Y:S02]  /*1190*/  LOP3.LUT R19, R0, 0xffff8000, RZ, 0xc0, !PT ;  /* 0xffff800000137812 */ /* 0x002fe400078ec0ff */
[----:B------:R-:W-:Y:S02]  /*11a0*/  LOP3.LUT R3, R3, R26, RZ, 0xfc, !PT ;  /* 0x0000001a03037212 */ /* 0x000fe400078efcff */
[----:B------:R-:W-:Y:S02]  /*11b0*/  ISETP.GE.AND P0, PT, R2, 0x100, PT ;  /* 0x000001000200780c */ /* 0x000fe40003f06270 */
[----:B------:R-:W-:-:S02]  /*11c0*/  IADD3 R2, R19, R2, -R21 ;  /* 0x0000000213027210 */ /* 0x000fc40007ffe815 */
[C---:B------:R-:W-:Y:S02]  /*11d0*/  LOP3.LUT R21, R3.reuse, 0x4, RZ, 0xfc, !PT ;  /* 0x0000000403157812 */ /* 0x040fe400078efcff */
[C---:B------:R-:W-:Y:S02]  /*11e0*/  LOP3.LUT R19, R3.reuse, 0x8, RZ, 0xfc, !PT ;  /* 0x0000000803137812 */ /* 0x040fe400078efcff */
[C---:B------:R-:W-:Y:S02]  /*11f0*/  LOP3.LUT R25, R3.reuse, 0xc, RZ, 0xfc, !PT ;  /* 0x0000000c03197812 */ /* 0x040fe400078efcff */
[----:B------:R-:W-:Y:S02]  /*1200*/  ISETP.LT.AND P3, PT, R3, 0x200, !P0 ;  /* 0x000002000300780c */ /* 0x000fe40004761270 */
[----:B------:R-:W-:Y:S02]  /*1210*/  LOP3.LUT R0, R27, 0xc00, RZ, 0xfc, !PT ;  /* 0x00000c001b007812 */ /* 0x000fe400078efcff */
[----:B------:R-:W-:-:S02]  /*1220*/  ISETP.LT.AND P2, PT, R21, 0x200, !P0 ;  /* 0x000002001500780c */ /* 0x000fc40004741270 */
[----:B------:R-:W-:Y:S02]  /*1230*/  ISETP.LT.AND P1, PT, R19, 0x200, !P0 ;  /* 0x000002001300780c */ /* 0x000fe40004721270 */
[----:B------:R-:W-:Y:S02]  /*1240*/  LEA R3, R3, R2, 0x6 ;  /* 0x0000000203037211 */ /* 0x000fe400078e30ff */
[----:B------:R-:W-:Y:S01]  /*1250*/  ISETP.LT.AND P0, PT, R25, 0x200, !P0 ;  /* 0x000002001900780c */ /* 0x000fe20004701270 */
[----:B------:R-:W-:Y:S01]  /*1260*/  IMAD R21, R21, 0x40, R2 ;  /* 0x0000004015157824 */ /* 0x000fe200078e0202 */
[----:B------:R-:W-:Y:S01]  /*1270*/  SHF.R.U32.HI R0, RZ, 0x4, R0 ;  /* 0x00000004ff007819 */ /* 0x000fe20000011600 */
[----:B------:R-:W-:Y:S02]  /*1280*/  IMAD R23, R19, 0x40, R2 ;  /* 0x0000004013177824 */ /* 0x000fe400078e0202 */
[----:B0-----:R-:W-:Y:S01]  /*1290*/  IMAD.WIDE R18, R3, 0x4, R16 ;  /* 0x0000000403127825 */ /* 0x001fe200078e0210 */
[----:B------:R-:W-:-:S03]  /*12a0*/  LOP3.LUT R0, R0, 0xf0, RZ, 0xc0, !PT ;  /* 0x000000f000007812 */ /* 0x000fc600078ec0ff */
[--C-:B------:R-:W-:Y:S01]  /*12b0*/  IMAD.WIDE R20, R21, 0x4, R16.reuse ;  /* 0x0000000415147825 */ /* 0x100fe200078e0210 */
[----:B--2---:R0:W-:Y:S03]  /*12c0*/  @P3 STG.E.128 desc[UR6][R18.64], R4 ;  /* 0x0000000412003986 */ /* 0x0041e6000c101d06 */
[----:B------:R-:W-:Y:S01]  /*12d0*/  IMAD.WIDE R22, R23, 0x4, R16 ;  /* 0x0000000417167825 */ /* 0x000fe200078e0210 */
[----:B---3--:R0:W-:Y:S03]  /*12e0*/  @P2 STG.E.128 desc[UR6][R20.64], R8 ;  /* 0x0000000814002986 */ /* 0x0081e6000c101d06 */
[----:B------:R-:W-:Y:S01]  /*12f0*/  VIADD R0, R0, UR4 ;  /* 0x0000000400007c36 */ /* 0x000fe20008000000 */
[----:B----4-:R0:W-:Y:S03]  /*1300*/  @P1 STG.E.128 desc[UR6][R22.64], R12 ;  /* 0x0000000c16001986 */ /* 0x0101e6000c101d06 */
[----:B------:R-:W-:Y:S01]  /*1310*/  IMAD R0, R27, 0x4, R0 ;  /* 0x000000041b007824 */ /* 0x000fe200078e0200 */
[----:B0-----:R-:W-:Y:S06]  /*1320*/  @!P0 EXIT ;  /* 0x000000000000894d */ /* 0x001fec0003800000 */
[----:B0-----:R-:W0:Y:S01]  /*1330*/  LDS.128 R4, [R0+0x3000] ;  /* 0x0030000000047984 */ /* 0x001e220000000c00 */
[----:B------:R-:W-:-:S04]  /*1340*/  IMAD R25, R25, 0x40, R2 ;  /* 0x0000004019197824 */ /* 0x000fc800078e0202 */
[----:B------:R-:W-:-:S05]  /*1350*/  IMAD.WIDE R16, R25, 0x4, R16 ;  /* 0x0000000419107825 */ /* 0x000fca00078e0210 */
[----:B0-----:R-:W-:Y:S01]  /*1360*/  STG.E.128 desc[UR6][R16.64], R4 ;  /* 0x0000000410007986 */ /* 0x001fe2000c101d06 */
[----:B------:R-:W-:Y:S05]  /*1370*/  EXIT ;  /* 0x000000000000794d */ /* 0x000fea0003800000 */
.L_x_0:
[----:B------:R-:W-:-:S00]  /*1380*/  BRA `(.L_x_0) ;  /* 0xfffffffc00fc7947 */ /* 0x000fc0000383ffff */
[----:B------:R-:W-:-:S00]  /*1390*/  NOP ;  /* 0x0000000000007918 */ /* 0x000fc00000000000 */
        /* <DEDUP_REMOVED lines=14> */
.L_x_1:


//--------------------- .nv.global.init           --------------------------
	.section	.nv.global.init,"aw",@progbits
.nv.global.init:
	.type		_$_str,@object
	.size		_$_str,(_$_str_$_2 - _$_str)
_$_str:
        /*0000*/ 	.byte	0x5f, 0x5f, 0x43, 0x55, 0x44, 0x41, 0x5f, 0x46, 0x54, 0x5a, 0x00
	.type		_$_str_$_2,@object
	.size		_$_str_$_2,(.L_1 - _$_str_$_2)
_$_str_$_2:
        /*000b*/ 	.byte	0x5f, 0x5f, 0x43, 0x55, 0x44, 0x41, 0x5f, 0x50, 0x52, 0x45, 0x43, 0x5f, 0x53, 0x51, 0x52, 0x54
        /*001b*/ 	.byte	0x00
.L_1:


//--------------------- .nv.shared.triton_poi_fused__native_batch_norm_legit_no_training_add_relu_19 --------------------------
	.section	.nv.shared.triton_poi_fused__native_batch_norm_legit_no_training_add_relu_19,"aw",@nobits
	.sectionflags	@""
	.align	16
	.zero		1024


//--------------------- .nv.constant0.triton_poi_fused__native_batch_norm_legit_no_training_add_relu_19 --------------------------
	.section	.nv.constant0.triton_poi_fused__native_batch_norm_legit_no_training_add_relu_19,"a",@progbits
	.sectionflags	@""
	.align	4
.nv.constant0.triton_poi_fused__native_batch_norm_legit_no_training_add_relu_19:
	.zero		592
